//
// Generated by NVIDIA NVVM Compiler
//
// Compiler Build ID: CL-36424714
// Cuda compilation tools, release 13.0, V13.0.88
// Based on NVVM 20.0.0
//

.version 9.0
.target sm_100
.address_size 64

.func  (.param .b64 func_retval0) _ZN1D5func1Ej
(
	.param .b64 _ZN1D5func1Ej_param_0,
	.param .b32 _ZN1D5func1Ej_param_1
)
;
.func  (.param .b64 func_retval0) _ZN1D5func2Ej
(
	.param .b64 _ZN1D5func2Ej_param_0,
	.param .b32 _ZN1D5func2Ej_param_1
)
;
.func  (.param .b64 func_retval0) _ZN1D5func3Ej
(
	.param .b64 _ZN1D5func3Ej_param_0,
	.param .b32 _ZN1D5func3Ej_param_1
)
;
.func  (.param .b64 func_retval0) _ZN1D5func4Ej
(
	.param .b64 _ZN1D5func4Ej_param_0,
	.param .b32 _ZN1D5func4Ej_param_1
)
;
.extern .func  (.param .b32 func_retval0) vprintf
(
	.param .b64 vprintf_param_0,
	.param .b64 vprintf_param_1
)
;
.extern .func  (.param .b64 func_retval0) malloc
(
	.param .b64 malloc_param_0
)
;
.extern .func free
(
	.param .b64 free_param_0
)
;
.global .align 8 .u64 _ZTV1D[6] = {0, 0, _ZN1D5func1Ej, _ZN1D5func2Ej, _ZN1D5func3Ej, _ZN1D5func4Ej};
.global .align 1 .b8 $str[18] = {91, 42, 93, 32, 72, 101, 108, 108, 111, 32, 65, 100, 109, 105, 110, 33, 10};

.func  (.param .b64 func_retval0) _ZN1D5func1Ej(
	.param .b64 _ZN1D5func1Ej_param_0,
	.param .b32 _ZN1D5func1Ej_param_1
)
{
	.reg .b64 	%rd<2>;

	ld.param.u32 	%rd1, [_ZN1D5func1Ej_param_1];
	st.param.b64 	[func_retval0], %rd1;
	ret;

}
.func  (.param .b64 func_retval0) _ZN1D5func2Ej(
	.param .b64 _ZN1D5func2Ej_param_0,
	.param .b32 _ZN1D5func2Ej_param_1
)
{
	.reg .b32 	%r<3>;
	.reg .b64 	%rd<2>;

	ld.param.u32 	%r1, [_ZN1D5func2Ej_param_1];
	shl.b32 	%r2, %r1, 1;
	cvt.u64.u32 	%rd1, %r2;
	st.param.b64 	[func_retval0], %rd1;
	ret;

}
.func  (.param .b64 func_retval0) _ZN1D5func3Ej(
	.param .b64 _ZN1D5func3Ej_param_0,
	.param .b32 _ZN1D5func3Ej_param_1
)
{
	.reg .b32 	%r<3>;
	.reg .b64 	%rd<2>;

	ld.param.u32 	%r1, [_ZN1D5func3Ej_param_1];
	mul.lo.s32 	%r2, %r1, 3;
	cvt.u64.u32 	%rd1, %r2;
	st.param.b64 	[func_retval0], %rd1;
	ret;

}
.func  (.param .b64 func_retval0) _ZN1D5func4Ej(
	.param .b64 _ZN1D5func4Ej_param_0,
	.param .b32 _ZN1D5func4Ej_param_1
)
{
	.reg .b32 	%r<3>;
	.reg .b64 	%rd<2>;

	ld.param.u32 	%r1, [_ZN1D5func4Ej_param_1];
	shl.b32 	%r2, %r1, 2;
	cvt.u64.u32 	%rd1, %r2;
	st.param.b64 	[func_retval0], %rd1;
	ret;

}
.func _Z6secretv()
{
	.reg .b32 	%r<3>;
	.reg .b64 	%rd<3>;

	mov.u64 	%rd1, $str;
	cvta.global.u64 	%rd2, %rd1;
	{ // callseq 0, 0
	.param .b64 param0;
	st.param.b64 	[param0], %rd2;
	.param .b64 param1;
	st.param.b64 	[param1], 0;
	.param .b32 retval0;
	call.uni (retval0), 
	vprintf, 
	(
	param0, 
	param1
	);
	ld.param.b32 	%r1, [retval0];
	} // callseq 0
	ret;

}
.func  (.param .b64 func_retval0) _Z11unsafe_hashPmj(
	.param .b64 _Z11unsafe_hashPmj_param_0,
	.param .b32 _Z11unsafe_hashPmj_param_1
)
{
	.reg .pred 	%p<6>;
	.reg .b32 	%r<23>;
	.reg .b64 	%rd<76>;

	ld.param.u64 	%rd16, [_Z11unsafe_hashPmj_param_0];
	ld.param.u32 	%r10, [_Z11unsafe_hashPmj_param_1];
	cvta.to.global.u64 	%rd1, %rd16;
	{ // callseq 1, 0
	.param .b64 param0;
	st.param.b64 	[param0], 64;
	.param .b64 retval0;
	call.uni (retval0), 
	malloc, 
	(
	param0
	);
	ld.param.b64 	%rd17, [retval0];
	} // callseq 1
	{ // callseq 2, 0
	.param .b64 param0;
	st.param.b64 	[param0], 8;
	.param .b64 retval0;
	call.uni (retval0), 
	malloc, 
	(
	param0
	);
	ld.param.b64 	%rd18, [retval0];
	} // callseq 2
	mov.u64 	%rd19, _ZTV1D;
	cvta.global.u64 	%rd20, %rd19;
	add.s64 	%rd21, %rd20, 16;
	st.u64 	[%rd18], %rd21;
	setp.eq.s32 	%p1, %r10, 0;
	@%p1 bra 	$L__BB5_7;
	and.b32  	%r1, %r10, 3;
	setp.lt.u32 	%p2, %r10, 4;
	mov.b32 	%r20, 0;
	@%p2 bra 	$L__BB5_4;
	and.b32  	%r20, %r10, -4;
	neg.s32 	%r22, %r20;
	add.s64 	%rd75, %rd17, 16;
	add.s64 	%rd74, %rd1, 16;
$L__BB5_3:
	ld.global.u64 	%rd22, [%rd74+-16];
	st.u64 	[%rd75+-16], %rd22;
	ld.global.u64 	%rd23, [%rd74+-8];
	st.u64 	[%rd75+-8], %rd23;
	ld.global.u64 	%rd24, [%rd74];
	st.u64 	[%rd75], %rd24;
	ld.global.u64 	%rd25, [%rd74+8];
	st.u64 	[%rd75+8], %rd25;
	add.s32 	%r22, %r22, 4;
	add.s64 	%rd75, %rd75, 32;
	add.s64 	%rd74, %rd74, 32;
	setp.eq.s32 	%p3, %r22, 0;
	@%p3 bra 	$L__BB5_4;
	bra.uni 	$L__BB5_3;
$L__BB5_4:
	setp.eq.s32 	%p4, %r1, 0;
	@%p4 bra 	$L__BB5_7;
	mul.wide.u32 	%rd26, %r20, 8;
	add.s64 	%rd73, %rd1, %rd26;
	add.s64 	%rd72, %rd17, %rd26;
	neg.s32 	%r21, %r1;
$L__BB5_6:
	.pragma "nounroll";
	ld.global.u64 	%rd27, [%rd73];
	st.u64 	[%rd72], %rd27;
	add.s64 	%rd73, %rd73, 8;
	add.s64 	%rd72, %rd72, 8;
	add.s32 	%r21, %r21, 1;
	setp.eq.s32 	%p5, %r21, 0;
	@%p5 bra 	$L__BB5_7;
	bra.uni 	$L__BB5_6;
$L__BB5_7:
	ld.u64 	%rd28, [%rd17];
	add.s64 	%rd29, %rd28, 177573;
	shl.b64 	%rd30, %rd29, 5;
	add.s64 	%rd31, %rd30, %rd29;
	ld.u64 	%rd32, [%rd17+8];
	add.s64 	%rd33, %rd31, %rd32;
	shl.b64 	%rd34, %rd33, 5;
	add.s64 	%rd35, %rd34, %rd33;
	ld.u64 	%rd36, [%rd17+16];
	add.s64 	%rd37, %rd35, %rd36;
	shl.b64 	%rd38, %rd37, 5;
	add.s64 	%rd39, %rd38, %rd37;
	ld.u64 	%rd40, [%rd17+24];
	add.s64 	%rd41, %rd39, %rd40;
	shl.b64 	%rd42, %rd41, 5;
	add.s64 	%rd43, %rd42, %rd41;
	ld.u64 	%rd44, [%rd17+32];
	add.s64 	%rd45, %rd43, %rd44;
	shl.b64 	%rd46, %rd45, 5;
	add.s64 	%rd47, %rd46, %rd45;
	ld.u64 	%rd48, [%rd17+40];
	add.s64 	%rd49, %rd47, %rd48;
	shl.b64 	%rd50, %rd49, 5;
	add.s64 	%rd51, %rd50, %rd49;
	ld.u64 	%rd52, [%rd17+48];
	add.s64 	%rd53, %rd51, %rd52;
	shl.b64 	%rd54, %rd53, 5;
	ld.u64 	%rd55, [%rd17+56];
	ld.u64 	%rd56, [%rd18];
	ld.u64 	%rd57, [%rd56];
	cvt.u32.u64 	%r12, %rd53;
	cvt.u32.u64 	%r13, %rd54;
	add.s32 	%r14, %r13, %r12;
	cvt.u32.u64 	%r15, %rd55;
	add.s32 	%r16, %r14, %r15;
	{ // callseq 3, 0
	.param .b64 param0;
	st.param.b64 	[param0], %rd18;
	.param .b32 param1;
	st.param.b32 	[param1], %r16;
	.param .b64 retval0;
	prototype_3 : .callprototype (.param .b64 _) _ (.param .b64 _, .param .b32 _);
	call (retval0), 
	%rd57, 
	(
	param0, 
	param1
	)
	, prototype_3;
	ld.param.b64 	%rd58, [retval0];
	} // callseq 3
	ld.u64 	%rd60, [%rd18];
	ld.u64 	%rd61, [%rd60+8];
	cvt.u32.u64 	%r17, %rd58;
	{ // callseq 4, 0
	.param .b64 param0;
	st.param.b64 	[param0], %rd18;
	.param .b32 param1;
	st.param.b32 	[param1], %r17;
	.param .b64 retval0;
	prototype_4 : .callprototype (.param .b64 _) _ (.param .b64 _, .param .b32 _);
	call (retval0), 
	%rd61, 
	(
	param0, 
	param1
	)
	, prototype_4;
	ld.param.b64 	%rd62, [retval0];
	} // callseq 4
	ld.u64 	%rd64, [%rd18];
	ld.u64 	%rd65, [%rd64+16];
	cvt.u32.u64 	%r18, %rd62;
	{ // callseq 5, 0
	.param .b64 param0;
	st.param.b64 	[param0], %rd18;
	.param .b32 param1;
	st.param.b32 	[param1], %r18;
	.param .b64 retval0;
	prototype_5 : .callprototype (.param .b64 _) _ (.param .b64 _, .param .b32 _);
	call (retval0), 
	%rd65, 
	(
	param0, 
	param1
	)
	, prototype_5;
	ld.param.b64 	%rd66, [retval0];
	} // callseq 5
	ld.u64 	%rd68, [%rd18];
	ld.u64 	%rd69, [%rd68+24];
	cvt.u32.u64 	%r19, %rd66;
	{ // callseq 6, 0
	.param .b64 param0;
	st.param.b64 	[param0], %rd18;
	.param .b32 param1;
	st.param.b32 	[param1], %r19;
	.param .b64 retval0;
	prototype_6 : .callprototype (.param .b64 _) _ (.param .b64 _, .param .b32 _);
	call (retval0), 
	%rd69, 
	(
	param0, 
	param1
	)
	, prototype_6;
	ld.param.b64 	%rd70, [retval0];
	} // callseq 6
	{ // callseq 7, 0
	.param .b64 param0;
	st.param.b64 	[param0], %rd17;
	call.uni 
	free, 
	(
	param0
	);
	} // callseq 7
	{ // callseq 8, 0
	.param .b64 param0;
	st.param.b64 	[param0], %rd18;
	call.uni 
	free, 
	(
	param0
	);
	} // callseq 8
	st.param.b64 	[func_retval0], %rd70;
	ret;

}
	// .globl	_Z11test_kernelPmS_jPi
.visible .entry _Z11test_kernelPmS_jPi(
	.param .u64 .ptr .align 1 _Z11test_kernelPmS_jPi_param_0,
	.param .u64 .ptr .align 1 _Z11test_kernelPmS_jPi_param_1,
	.param .u32 _Z11test_kernelPmS_jPi_param_2,
	.param .u64 .ptr .align 1 _Z11test_kernelPmS_jPi_param_3
)
{
	.reg .pred 	%p<2>;
	.reg .b32 	%r<8>;
	.reg .b64 	%rd<15>;

	ld.param.u64 	%rd3, [_Z11test_kernelPmS_jPi_param_0];
	ld.param.u64 	%rd4, [_Z11test_kernelPmS_jPi_param_1];
	ld.param.u32 	%r2, [_Z11test_kernelPmS_jPi_param_2];
	ld.param.u64 	%rd5, [_Z11test_kernelPmS_jPi_param_3];
	cvta.to.global.u64 	%rd6, %rd5;
	mov.u32 	%r3, %ctaid.x;
	mov.u32 	%r4, %ntid.x;
	mov.u32 	%r5, %tid.x;
	mad.lo.s32 	%r1, %r3, %r4, %r5;
	ld.global.u32 	%r6, [%rd6];
	setp.eq.s32 	%p1, %r6, 0;
	@%p1 bra 	$L__BB6_2;
	{ // callseq 9, 0
	call.uni 
	_Z6secretv, 
	(
	);
	} // callseq 9
	mov.b64 	%rd14, -7378697629483820647;
	bra.uni 	$L__BB6_3;
$L__BB6_2:
	mul.lo.s32 	%r7, %r2, %r1;
	mul.wide.u32 	%rd8, %r7, 8;
	add.s64 	%rd9, %rd4, %rd8;
	{ // callseq 10, 0
	.param .b64 param0;
	st.param.b64 	[param0], %rd9;
	.param .b32 param1;
	st.param.b32 	[param1], %r2;
	.param .b64 retval0;
	call.uni (retval0), 
	_Z11unsafe_hashPmj, 
	(
	param0, 
	param1
	);
	ld.param.b64 	%rd14, [retval0];
	} // callseq 10
$L__BB6_3:
	cvta.to.global.u64 	%rd11, %rd3;
	mul.wide.u32 	%rd12, %r1, 8;
	add.s64 	%rd13, %rd11, %rd12;
	st.global.u64 	[%rd13], %rd14;
	ret;

}


// ===== COMPILED SASS (sm_100) =====

	.target	sm_100

	.elftype	@"ET_EXEC"


//--------------------- .note.nv.tkinfo           --------------------------
	.section	.note.nv.tkinfo,"",@"SHT_NOTE"
	.sectionflags	@"SHF_NOTE_NV_TKINFO"
	.tkinfo
        /*0018*/ 	.word	0x00000002
        /*0030*/ 	.string	""
        /*0030*/ 	.string	"ptxas"
        /*0030*/ 	.string	"Cuda compilation tools, release 13.0, V13.0.88"
        /*0030*/ 	.string	"Build cuda_13.0.r13.0/compiler.36424714_0"
        /*0030*/ 	.string	"-arch sm_100 -m 64 "



//--------------------- .note.nv.cuinfo           --------------------------
	.section	.note.nv.cuinfo,"",@"SHT_NOTE"
	.sectionflags	@"SHF_NOTE_NV_CUINFO"
        /*0018*/ 	.short	0x0002
        /*001a*/ 	.short	0x0064
        /*001c*/ 	.short	0x0082
	.zero		2


//--------------------- .nv.info                  --------------------------
	.section	.nv.info,"",@"SHT_CUDA_INFO"
	.align	4


	//----- nvinfo : EIATTR_REGCOUNT
	.align		4
        /*0000*/ 	.byte	0x04, 0x2f
        /*0002*/ 	.short	(.L_3 - .L_2)
	.align		4
.L_2:
        /*0004*/ 	.word	index@(_Z11test_kernelPmS_jPi)
        /*0008*/ 	.word	0x0000001e


	//----- nvinfo : EIATTR_FRAME_SIZE
	.align		4
.L_3:
        /*000c*/ 	.byte	0x04, 0x11
        /*000e*/ 	.short	(.L_5 - .L_4)
	.align		4
.L_4:
        /*0010*/ 	.word	index@($_Z11test_kernelPmS_jPi$_Z6secretv)
        /*0014*/ 	.word	0x00000000


	//----- nvinfo : EIATTR_FRAME_SIZE
	.align		4
.L_5:
        /*0018*/ 	.byte	0x04, 0x11
        /*001a*/ 	.short	(.L_7 - .L_6)
	.align		4
.L_6:
        /*001c*/ 	.word	index@($_Z11test_kernelPmS_jPi$_Z11unsafe_hashPmj)
        /*0020*/ 	.word	0x00000000


	//----- nvinfo : EIATTR_FRAME_SIZE
	.align		4
.L_7:
        /*0024*/ 	.byte	0x04, 0x11
        /*0026*/ 	.short	(.L_9 - .L_8)
	.align		4
.L_8:
        /*0028*/ 	.word	index@($_Z11test_kernelPmS_jPi$_ZN1D5func4Ej)
        /*002c*/ 	.word	0x00000000


	//----- nvinfo : EIATTR_FRAME_SIZE
	.align		4
.L_9:
        /*0030*/ 	.byte	0x04, 0x11
        /*0032*/ 	.short	(.L_11 - .L_10)
	.align		4
.L_10:
        /*0034*/ 	.word	index@($_Z11test_kernelPmS_jPi$_ZN1D5func3Ej)
        /*0038*/ 	.word	0x00000000


	//----- nvinfo : EIATTR_FRAME_SIZE
	.align		4
.L_11:
        /*003c*/ 	.byte	0x04, 0x11
        /*003e*/ 	.short	(.L_13 - .L_12)
	.align		4
.L_12:
        /*0040*/ 	.word	index@($_Z11test_kernelPmS_jPi$_ZN1D5func2Ej)
        /*0044*/ 	.word	0x00000000


	//----- nvinfo : EIATTR_FRAME_SIZE
	.align		4
.L_13:
        /*0048*/ 	.byte	0x04, 0x11
        /*004a*/ 	.short	(.L_15 - .L_14)
	.align		4
.L_14:
        /*004c*/ 	.word	index@($_Z11test_kernelPmS_jPi$_ZN1D5func1Ej)
        /*0050*/ 	.word	0x00000000


	//----- nvinfo : EIATTR_FRAME_SIZE
	.align		4
.L_15:
        /*0054*/ 	.byte	0x04, 0x11
        /*0056*/ 	.short	(.L_17 - .L_16)
	.align		4
.L_16:
        /*0058*/ 	.word	index@(_Z11test_kernelPmS_jPi)
        /*005c*/ 	.word	0x00000000


	//----- nvinfo : EIATTR_MIN_STACK_SIZE
	.align		4
.L_17:
        /*0060*/ 	.byte	0x04, 0x12
        /*0062*/ 	.short	(.L_19 - .L_18)
	.align		4
.L_18:
        /*0064*/ 	.word	index@(_Z11test_kernelPmS_jPi)
        /*0068*/ 	.word	0x00000000
.L_19:


//--------------------- .nv.compat                --------------------------
	.section	.nv.compat,"",@"SHT_CUDA_COMPAT_INFO"
	.align	4
        /*0000*/ 	.byte	0x02, 0x09, 0x00, 0x00, 0x02, 0x02, 0x01, 0x00, 0x02, 0x05, 0x05, 0x00, 0x03, 0x07, 0x01, 0x01
        /*0010*/ 	.byte	0x02, 0x03, 0x00, 0x00, 0x02, 0x06, 0x01, 0x00, 0x04, 0x0b, 0x08, 0x00, 0x09, 0x00, 0x00, 0x00
        /*0020*/ 	.byte	0x00, 0x00, 0x00, 0x00


//--------------------- .nv.info._Z11test_kernelPmS_jPi --------------------------
	.section	.nv.info._Z11test_kernelPmS_jPi,"",@"SHT_CUDA_INFO"
	.sectionflags	@""
	.align	4


	//----- nvinfo : EIATTR_CUDA_API_VERSION
	.align		4
        /*0000*/ 	.byte	0x04, 0x37
        /*0002*/ 	.short	(.L_21 - .L_20)
.L_20:
        /*0004*/ 	.word	0x00000082


	//----- nvinfo : EIATTR_KPARAM_INFO
	.align		4
.L_21:
        /*0008*/ 	.byte	0x04, 0x17
        /*000a*/ 	.short	(.L_23 - .L_22)
.L_22:
        /*000c*/ 	.word	0x00000000
        /*0010*/ 	.short	0x0003
        /*0012*/ 	.short	0x0018
        /*0014*/ 	.byte	0x00, 0xf5, 0x21, 0x00


	//----- nvinfo : EIATTR_KPARAM_INFO
	.align		4
.L_23:
        /*0018*/ 	.byte	0x04, 0x17
        /*001a*/ 	.short	(.L_25 - .L_24)
.L_24:
        /*001c*/ 	.word	0x00000000
        /*0020*/ 	.short	0x0002
        /*0022*/ 	.short	0x0010
        /*0024*/ 	.byte	0x00, 0xf0, 0x11, 0x00


	//----- nvinfo : EIATTR_KPARAM_INFO
	.align		4
.L_25:
        /*0028*/ 	.byte	0x04, 0x17
        /*002a*/ 	.short	(.L_27 - .L_26)
.L_26:
        /*002c*/ 	.word	0x00000000
        /*0030*/ 	.short	0x0001
        /*0032*/ 	.short	0x0008
        /*0034*/ 	.byte	0x00, 0xf5, 0x21, 0x00


	//----- nvinfo : EIATTR_KPARAM_INFO
	.align		4
.L_27:
        /*0038*/ 	.byte	0x04, 0x17
        /*003a*/ 	.short	(.L_29 - .L_28)
.L_28:
        /*003c*/ 	.word	0x00000000
        /*0040*/ 	.short	0x0000
        /*0042*/ 	.short	0x0000
        /*0044*/ 	.byte	0x00, 0xf5, 0x21, 0x00


	//----- nvinfo : EIATTR_SPARSE_MMA_MASK
	.align		4
.L_29:
        /*0048*/ 	.byte	0x03, 0x50
        /*004a*/ 	.short	0x0000


	//----- nvinfo : EIATTR_MAXREG_COUNT
	.align		4
        /*004c*/ 	.byte	0x03, 0x1b
        /*004e*/ 	.short	0x00ff


	//----- nvinfo : EIATTR_EXTERNS
	.align		4
        /*0050*/ 	.byte	0x04, 0x0f
        /*0052*/ 	.short	(.L_31 - .L_30)


	//   ....[0]....
	.align		4
.L_30:
        /*0054*/ 	.word	index@(vprintf)


	//   ....[1]....
	.align		4
        /*0058*/ 	.word	index@(malloc)


	//   ....[2]....
	.align		4
        /*005c*/ 	.word	index@(free)


	//----- nvinfo : EIATTR_MERCURY_ISA_VERSION
	.align		4
.L_31:
        /*0060*/ 	.byte	0x03, 0x5f
        /*0062*/ 	.short	0x0101


	//----- nvinfo : EIATTR_VRC_CTA_INIT_COUNT
	.align		4
        /*0064*/ 	.byte	0x02, 0x4a
	.zero		1
	.zero		1


	//----- nvinfo : EIATTR_SYSCALL_OFFSETS
	.align		4
        /*0068*/ 	.byte	0x04, 0x46
        /*006a*/ 	.short	(.L_33 - .L_32)


	//   ....[0]....
.L_32:
        /*006c*/ 	.word	0x000001f0


	//   ....[1]....
        /*0070*/ 	.word	0x00000270


	//   ....[2]....
        /*0074*/ 	.word	0x00000c50


	//   ....[3]....
        /*0078*/ 	.word	0x00000ca0


	//   ....[4]....
        /*007c*/ 	.word	0x00000d50


	//----- nvinfo : EIATTR_EXIT_INSTR_OFFSETS
	.align		4
.L_33:
        /*0080*/ 	.byte	0x04, 0x1c
        /*0082*/ 	.short	(.L_35 - .L_34)


	//   ....[0]....
.L_34:
        /*0084*/ 	.word	0x00000190


	//----- nvinfo : EIATTR_CRS_STACK_SIZE
	.align		4
.L_35:
        /*0088*/ 	.byte	0x04, 0x1e
        /*008a*/ 	.short	(.L_37 - .L_36)
.L_36:
        /*008c*/ 	.word	0x00000000


	//----- nvinfo : EIATTR_CBANK_PARAM_SIZE
	.align		4
.L_37:
        /*0090*/ 	.byte	0x03, 0x19
        /*0092*/ 	.short	0x0020


	//----- nvinfo : EIATTR_PARAM_CBANK
	.align		4
        /*0094*/ 	.byte	0x04, 0x0a
        /*0096*/ 	.short	(.L_39 - .L_38)
	.align		4
.L_38:
        /*0098*/ 	.word	index@(.nv.constant0._Z11test_kernelPmS_jPi)
        /*009c*/ 	.short	0x0380
        /*009e*/ 	.short	0x0020


	//----- nvinfo : EIATTR_SW_WAR
	.align		4
.L_39:
        /*00a0*/ 	.byte	0x04, 0x36
        /*00a2*/ 	.short	(.L_41 - .L_40)
.L_40:
        /*00a4*/ 	.word	0x00000008
.L_41:


//--------------------- .nv.callgraph             --------------------------
	.section	.nv.callgraph,"",@"SHT_CUDA_CALLGRAPH"
	.align	4
	.sectionentsize	8
	.align		4
        /*0000*/ 	.word	0x00000000
	.align		4
        /*0004*/ 	.word	0xffffffff
	.align		4
        /*0008*/ 	.word	index@(_Z11test_kernelPmS_jPi)
	.align		4
        /*000c*/ 	.word	index@(free)
	.align		4
        /*0010*/ 	.word	index@(_Z11test_kernelPmS_jPi)
	.align		4
        /*0014*/ 	.word	index@(malloc)
	.align		4
        /*0018*/ 	.word	index@(_Z11test_kernelPmS_jPi)
	.align		4
        /*001c*/ 	.word	index@(vprintf)
	.align		4
        /*0020*/ 	.word	0x00000000
	.align		4
        /*0024*/ 	.word	0xfffffffe
	.align		4
        /*0028*/ 	.word	0x00000000
	.align		4
        /*002c*/ 	.word	0xfffffffd
	.align		4
        /*0030*/ 	.word	0x00000000
	.align		4
        /*0034*/ 	.word	0xfffffffc


//--------------------- .nv.constant4             --------------------------
	.section	.nv.constant4,"a",@progbits
	.align	8
	.align		8
.nv.constant4:
        /*0000*/ 	.dword	vprintf
	.align		8
        /*0008*/ 	.dword	malloc
	.align		8
        /*0010*/ 	.dword	free
	.align		8
        /*0018*/ 	.dword	_ZTV1D
	.align		8
        /*0020*/ 	.dword	$str


//--------------------- .text._Z11test_kernelPmS_jPi --------------------------
	.section	.text._Z11test_kernelPmS_jPi,"ax",@progbits
	.align	128
        .global         _Z11test_kernelPmS_jPi
        .type           _Z11test_kernelPmS_jPi,@function
        .size           _Z11test_kernelPmS_jPi,(.L_x_20 - _Z11test_kernelPmS_jPi)
        .other          _Z11test_kernelPmS_jPi,@"STO_CUDA_ENTRY STV_DEFAULT"
_Z11test_kernelPmS_jPi:
.text._Z11test_kernelPmS_jPi:
[----:B------:R-:W0:Y:S08]  /*0000*/  LDC R1, c[0x0][0x37c] ;  /* 0x0000df00ff017b82 */ /* 0x000e300000000800 */
[----:B------:R-:W1:Y:S01]  /*0010*/  LDC.64 R4, c[0x0][0x398] ;  /* 0x0000e600ff047b82 */ /* 0x000e620000000a00 */
[----:B------:R-:W1:Y:S02]  /*0020*/  LDCU.64 UR36, c[0x0][0x358] ;  /* 0x00006b00ff2477ac */ /* 0x000e640008000a00 */
[----:B-1----:R-:W2:Y:S05]  /*0030*/  LDG.E R4, desc[UR36][R4.64] ;  /* 0x0000002404047981 */ /* 0x002eaa000c1e1900 */
[----:B------:R-:W1:Y:S01]  /*0040*/  S2UR UR4, SR_CTAID.X ;  /* 0x00000000000479c3 */ /* 0x000e620000002500 */
[----:B------:R-:W1:Y:S07]  /*0050*/  S2R R3, SR_TID.X ;  /* 0x0000000000037919 */ /* 0x000e6e0000002100 */
[----:B------:R-:W1:Y:S02]  /*0060*/  LDC R2, c[0x0][0x360] ;  /* 0x0000d800ff027b82 */ /* 0x000e640000000800 */
[----:B-1----:R-:W-:Y:S01]  /*0070*/  IMAD R2, R2, UR4, R3 ;  /* 0x0000000402027c24 */ /* 0x002fe2000f8e0203 */
[----:B--2---:R-:W-:-:S13]  /*0080*/  ISETP.NE.AND P0, PT, R4, RZ, PT ;  /* 0x000000ff0400720c */ /* 0x004fda0003f05270 */
[----:B0-----:R-:W-:Y:S05]  /*0090*/  @!P0 BRA `(.L_x_0) ;  /* 0x0000000000148947 */ /* 0x001fea0003800000 */
[----:B------:R-:W-:-:S07]  /*00a0*/  MOV R16, 0xc0 ;  /* 0x000000c000107802 */ /* 0x000fce0000000f00 */
[----:B------:R-:W-:Y:S05]  /*00b0*/  CALL.REL.NOINC `($_Z11test_kernelPmS_jPi$_Z6secretv) ;  /* 0x0000000c00087944 */ /* 0x000fea0003c00000 */
[----:B------:R-:W-:Y:S02]  /*00c0*/  IMAD.MOV.U32 R4, RZ, RZ, -0x66666667 ;  /* 0x99999999ff047424 */ /* 0x000fe400078e00ff */
[----:B------:R-:W-:Y:S01]  /*00d0*/  IMAD.MOV.U32 R5, RZ, RZ, -0x66666667 ;  /* 0x99999999ff057424 */ /* 0x000fe200078e00ff */
[----:B------:R-:W-:Y:S06]  /*00e0*/  BRA `(.L_x_1) ;  /* 0x00000000001c7947 */ /* 0x000fec0003800000 */
.L_x_0:
[----:B------:R-:W0:Y:S01]  /*00f0*/  LDC.64 R26, c[0x0][0x388] ;  /* 0x0000e200ff1a7b82 */ /* 0x000e220000000a00 */
[----:B------:R-:W1:Y:S01]  /*0100*/  LDCU UR4, c[0x0][0x390] ;  /* 0x00007200ff0477ac */ /* 0x000e620008000800 */
[----:B------:R-:W-:Y:S01]  /*0110*/  MOV R16, 0x150 ;  /* 0x0000015000107802 */ /* 0x000fe20000000f00 */
[----:B-1----:R-:W-:-:S04]  /*0120*/  IMAD R3, R2, UR4, RZ ;  /* 0x0000000402037c24 */ /* 0x002fc8000f8e02ff */
[----:B0-----:R-:W-:-:S07]  /*0130*/  IMAD.WIDE.U32 R26, R3, 0x8, R26 ;  /* 0x00000008031a7825 */ /* 0x001fce00078e001a */
[----:B------:R-:W-:Y:S05]  /*0140*/  CALL.REL.NOINC `($_Z11test_kernelPmS_jPi$_Z11unsafe_hashPmj) ;  /* 0x0000000000147944 */ /* 0x000fea0003c00000 */
[----:B------:R-:W-:-:S07]  /*0150*/  IMAD.MOV.U32 R4, RZ, RZ, R24 ;  /* 0x000000ffff047224 */ /* 0x000fce00078e0018 */
.L_x_1:
[----:B------:R-:W0:Y:S02]  /*0160*/  LDC.64 R6, c[0x0][0x380] ;  /* 0x0000e000ff067b82 */ /* 0x000e240000000a00 */
[----:B0-----:R-:W-:-:S05]  /*0170*/  IMAD.WIDE.U32 R2, R2, 0x8, R6 ;  /* 0x0000000802027825 */ /* 0x001fca00078e0006 */
[----:B------:R-:W-:Y:S01]  /*0180*/  STG.E.64 desc[UR36][R2.64], R4 ;  /* 0x0000000402007986 */ /* 0x000fe2000c101b24 */
[----:B------:R-:W-:Y:S05]  /*0190*/  EXIT ;  /* 0x000000000000794d */ /* 0x000fea0003800000 */
        .type           $_Z11test_kernelPmS_jPi$_Z11unsafe_hashPmj,@function
        .size           $_Z11test_kernelPmS_jPi$_Z11unsafe_hashPmj,($_Z11test_kernelPmS_jPi$_Z6secretv - $_Z11test_kernelPmS_jPi$_Z11unsafe_hashPmj)
$_Z11test_kernelPmS_jPi$_Z11unsafe_hashPmj:
[----:B------:R-:W-:Y:S01]  /*01a0*/  MOV R17, 0x8 ;  /* 0x0000000800117802 */ /* 0x000fe20000000f00 */
[----:B------:R-:W-:Y:S02]  /*01b0*/  HFMA2 R4, -RZ, RZ, 0, 3.814697265625e-06 ;  /* 0x00000040ff047431 */ /* 0x000fe400000001ff */
[----:B------:R-:W-:Y:S01]  /*01c0*/  IMAD.MOV.U32 R5, RZ, RZ, RZ ;  /* 0x000000ffff057224 */ /* 0x000fe200078e00ff */
[----:B------:R0:W1:Y:S06]  /*01d0*/  LDC.64 R6, c[0x4][R17] ;  /* 0x0100000011067b82 */ /* 0x00006c0000000a00 */
[----:B------:R-:W-:-:S07]  /*01e0*/  LEPC R20, `(.L_x_2) ;  /* 0x000000001014794e */ /* 0x000fce0000000000 */
[----:B01----:R-:W-:Y:S05]  /*01f0*/  CALL.ABS.NOINC R6 ;  /* 0x0000000006007343 */ /* 0x003fea0003c00000 */
.L_x_2:
[----:B------:R0:W1:Y:S01]  /*0200*/  LDC.64 R6, c[0x4][R17] ;  /* 0x0100000011067b82 */ /* 0x0000620000000a00 */
[----:B------:R-:W-:Y:S02]  /*0210*/  IMAD.MOV.U32 R18, RZ, RZ, R4 ;  /* 0x000000ffff127224 */ /* 0x000fe400078e0004 */
[----:B------:R-:W-:Y:S02]  /*0220*/  HFMA2 R4, -RZ, RZ, 0, 4.76837158203125e-07 ;  /* 0x00000008ff047431 */ /* 0x000fe400000001ff */
[----:B------:R-:W-:Y:S02]  /*0230*/  IMAD.MOV.U32 R19, RZ, RZ, R5 ;  /* 0x000000ffff137224 */ /* 0x000fe400078e0005 */
[----:B------:R-:W-:Y:S01]  /*0240*/  IMAD.MOV.U32 R5, RZ, RZ, RZ ;  /* 0x000000ffff057224 */ /* 0x000fe200078e00ff */
[----:B0-----:R-:W2:Y:S06]  /*0250*/  LDC.64 R24, c[0x0][0x358] ;  /* 0x0000d600ff187b82 */ /* 0x001eac0000000a00 */
[----:B------:R-:W-:-:S07]  /*0260*/  LEPC R20, `(.L_x_3) ;  /* 0x000000001014794e */ /* 0x000fce0000000000 */
[----:B-12---:R-:W-:Y:S05]  /*0270*/  CALL.ABS.NOINC R6 ;  /* 0x0000000006007343 */ /* 0x006fea0003c00000 */
.L_x_3:
[----:B------:R-:W0:Y:S01]  /*0280*/  LDC R9, c[0x0][0x390] ;  /* 0x0000e400ff097b82 */ /* 0x000e220000000800 */
[----:B------:R-:W1:Y:S01]  /*0290*/  LDCU.64 UR4, c[0x4][0x18] ;  /* 0x01000300ff0477ac */ /* 0x000e620008000a00 */
[----:B------:R-:W-:Y:S01]  /*02a0*/  R2UR UR6, R24 ;  /* 0x00000000180672ca */ /* 0x000fe200000e0000 */
[----:B------:R-:W-:Y:S01]  /*02b0*/  IMAD.MOV.U32 R23, RZ, RZ, R5 ;  /* 0x000000ffff177224 */ /* 0x000fe200078e0005 */
[----:B------:R-:W-:Y:S02]  /*02c0*/  R2UR UR7, R25 ;  /* 0x00000000190772ca */ /* 0x000fe400000e0000 */
[----:B------:R-:W-:Y:S01]  /*02d0*/  MOV R22, R4 ;  /* 0x0000000400167202 */ /* 0x000fe20000000f00 */
[----:B-1----:R-:W-:-:S04]  /*02e0*/  UIADD3 UR4, UP0, UPT, UR4, 0x10, URZ ;  /* 0x0000001004047890 */ /* 0x002fc8000ff1e0ff */
[----:B------:R-:W-:Y:S01]  /*02f0*/  UIADD3.X UR5, UPT, UPT, URZ, UR5, URZ, UP0, !UPT ;  /* 0x00000005ff057290 */ /* 0x000fe200087fe4ff */
[----:B0-----:R-:W-:Y:S01]  /*0300*/  ISETP.NE.AND P0, PT, R9, RZ, PT ;  /* 0x000000ff0900720c */ /* 0x001fe20003f05270 */
[----:B------:R-:W-:-:S04]  /*0310*/  IMAD.U32 R6, RZ, RZ, UR4 ;  /* 0x00000004ff067e24 */ /* 0x000fc8000f8e00ff */
[----:B------:R-:W-:-:S05]  /*0320*/  IMAD.U32 R7, RZ, RZ, UR5 ;  /* 0x00000005ff077e24 */ /* 0x000fca000f8e00ff */
[----:B------:R0:W-:Y:S03]  /*0330*/  ST.E.64 desc[UR6][R4.64], R6 ;  /* 0x0000000604007985 */ /* 0x0001e6000c101b06 */
[----:B------:R-:W-:Y:S05]  /*0340*/  @!P0 BRA `(.L_x_4) ;  /* 0x0000000000ec8947 */ /* 0x000fea0003800000 */
[C---:B------:R-:W-:Y:S01]  /*0350*/  ISETP.GE.U32.AND P1, PT, R9.reuse, 0x4, PT ;  /* 0x000000040900780c */ /* 0x040fe20003f26070 */
[----:B------:R-:W-:Y:S01]  /*0360*/  IMAD.MOV.U32 R3, RZ, RZ, RZ ;  /* 0x000000ffff037224 */ /* 0x000fe200078e00ff */
[----:B------:R-:W-:-:S04]  /*0370*/  LOP3.LUT R0, R9, 0x3, RZ, 0xc0, !PT ;  /* 0x0000000309007812 */ /* 0x000fc800078ec0ff */
[----:B------:R-:W-:-:S07]  /*0380*/  ISETP.NE.AND P0, PT, R0, RZ, PT ;  /* 0x000000ff0000720c */ /* 0x000fce0003f05270 */
[----:B------:R-:W-:Y:S06]  /*0390*/  @!P1 BRA `(.L_x_5) ;  /* 0x00000000007c9947 */ /* 0x000fec0003800000 */
[----:B------:R-:W-:Y:S01]  /*03a0*/  IADD3 R20, P1, PT, R18, 0x10, RZ ;  /* 0x0000001012147810 */ /* 0x000fe20007f3e0ff */
[----:B------:R-:W-:Y:S01]  /*03b0*/  BSSY.RECONVERGENT B0, `(.L_x_5) ;  /* 0x000001d000007945 */ /* 0x000fe20003800200 */
[----:B------:R-:W-:Y:S02]  /*03c0*/  LOP3.LUT R3, R9, 0xfffffffc, RZ, 0xc0, !PT ;  /* 0xfffffffc09037812 */ /* 0x000fe400078ec0ff */
[----:B------:R-:W-:Y:S01]  /*03d0*/  IADD3 R8, P2, PT, R26, 0x10, RZ ;  /* 0x000000101a087810 */ /* 0x000fe20007f5e0ff */
[----:B------:R-:W-:Y:S02]  /*03e0*/  IMAD.X R21, RZ, RZ, R19, P1 ;  /* 0x000000ffff157224 */ /* 0x000fe400008e0613 */
[----:B------:R-:W-:Y:S01]  /*03f0*/  IMAD.MOV R17, RZ, RZ, -R3 ;  /* 0x000000ffff117224 */ /* 0x000fe200078e0a03 */
[----:B------:R-:W-:-:S09]  /*0400*/  IADD3.X R9, PT, PT, RZ, R27, RZ, P2, !PT ;  /* 0x0000001bff097210 */ /* 0x000fd200017fe4ff */
.L_x_6:
[----:B------:R-:W-:Y:S01]  /*0410*/  R2UR UR4, R24 ;  /* 0x00000000180472ca */ /* 0x000fe200000e0000 */
[----:B0-----:R-:W-:Y:S01]  /*0420*/  IMAD.MOV.U32 R4, RZ, RZ, R8 ;  /* 0x000000ffff047224 */ /* 0x001fe200078e0008 */
[----:B------:R-:W-:Y:S01]  /*0430*/  R2UR UR5, R25 ;  /* 0x00000000190572ca */ /* 0x000fe200000e0000 */
[----:B------:R-:W-:-:S12]  /*0440*/  IMAD.MOV.U32 R5, RZ, RZ, R9 ;  /* 0x000000ffff057224 */ /* 0x000fd800078e0009 */
[----:B------:R-:W2:Y:S01]  /*0450*/  LDG.E.64 R8, desc[UR4][R4.64+-0x10] ;  /* 0xfffff00404087981 */ /* 0x000ea2000c1e1b00 */
[----:B------:R-:W-:Y:S01]  /*0460*/  R2UR UR6, R24 ;  /* 0x00000000180672ca */ /* 0x000fe200000e0000 */
[----:B-1----:R-:W-:Y:S01]  /*0470*/  IMAD.MOV.U32 R7, RZ, RZ, R21 ;  /* 0x000000ffff077224 */ /* 0x002fe200078e0015 */
[----:B------:R-:W-:Y:S02]  /*0480*/  R2UR UR7, R25 ;  /* 0x00000000190772ca */ /* 0x000fe400000e0000 */
[----:B------:R-:W-:-:S05]  /*0490*/  MOV R6, R20 ;  /* 0x0000001400067202 */ /* 0x000fca0000000f00 */
[----:B--2---:R0:W-:Y:S06]  /*04a0*/  ST.E.64 desc[UR4][R6.64+-0x10], R8 ;  /* 0xfffff00806007985 */ /* 0x0041ec000c101b04 */
[----:B------:R-:W2:Y:S04]  /*04b0*/  LDG.E.64 R10, desc[UR6][R4.64+-0x8] ;  /* 0xfffff806040a7981 */ /* 0x000ea8000c1e1b00 */
[----:B--2---:R1:W-:Y:S04]  /*04c0*/  ST.E.64 desc[UR4][R6.64+-0x8], R10 ;  /* 0xfffff80a06007985 */ /* 0x0043e8000c101b04 */
[----:B------:R-:W2:Y:S01]  /*04d0*/  LDG.E.64 R12, desc[UR6][R4.64] ;  /* 0x00000006040c7981 */ /* 0x000ea2000c1e1b00 */
[----:B------:R-:W-:-:S05]  /*04e0*/  VIADD R17, R17, 0x4 ;  /* 0x0000000411117836 */ /* 0x000fca0000000000 */
[----:B------:R-:W-:Y:S01]  /*04f0*/  ISETP.NE.AND P1, PT, R17, RZ, PT ;  /* 0x000000ff1100720c */ /* 0x000fe20003f25270 */
[----:B--2---:R1:W-:Y:S04]  /*0500*/  ST.E.64 desc[UR4][R6.64], R12 ;  /* 0x0000000c06007985 */ /* 0x0043e8000c101b04 */
[----:B------:R-:W2:Y:S01]  /*0510*/  LDG.E.64 R14, desc[UR6][R4.64+0x8] ;  /* 0x00000806040e7981 */ /* 0x000ea2000c1e1b00 */
[----:B------:R-:W-:Y:S02]  /*0520*/  IADD3 R20, P2, PT, R6, 0x20, RZ ;  /* 0x0000002006147810 */ /* 0x000fe40007f5e0ff */
[----:B0-----:R-:W-:-:S03]  /*0530*/  IADD3 R8, P3, PT, R4, 0x20, RZ ;  /* 0x0000002004087810 */ /* 0x001fc60007f7e0ff */
[----:B------:R-:W-:Y:S01]  /*0540*/  IMAD.X R21, RZ, RZ, R7, P2 ;  /* 0x000000ffff157224 */ /* 0x000fe200010e0607 */
[----:B------:R-:W-:Y:S01]  /*0550*/  IADD3.X R9, PT, PT, RZ, R5, RZ, P3, !PT ;  /* 0x00000005ff097210 */ /* 0x000fe20001ffe4ff */
[----:B--2---:R1:W-:Y:S01]  /*0560*/  ST.E.64 desc[UR4][R6.64+0x8], R14 ;  /* 0x0000080e06007985 */ /* 0x0043e2000c101b04 */
[----:B------:R-:W-:Y:S07]  /*0570*/  @P1 BRA `(.L_x_6) ;  /* 0xfffffffc00a41947 */ /* 0x000fee000383ffff */
[----:B------:R-:W-:Y:S05]  /*0580*/  BSYNC.RECONVERGENT B0 ;  /* 0x0000000000007941 */ /* 0x000fea0003800200 */
.L_x_5:
[----:B------:R-:W-:Y:S04]  /*0590*/  BSSY.RECONVERGENT B0, `(.L_x_4) ;  /* 0x0000016000007945 */ /* 0x000fe80003800200 */
[----:B------:R-:W-:Y:S05]  /*05a0*/  @!P0 BRA `(.L_x_7) ;  /* 0x0000000000508947 */ /* 0x000fea0003800000 */
[----:B0-----:R-:W-:-:S04]  /*05b0*/  IMAD.WIDE.U32 R4, R3, 0x8, R18 ;  /* 0x0000000803047825 */ /* 0x001fc800078e0012 */
[----:B------:R-:W-:-:S04]  /*05c0*/  IMAD.WIDE.U32 R26, R3, 0x8, R26 ;  /* 0x00000008031a7825 */ /* 0x000fc800078e001a */
[----:B------:R-:W-:Y:S02]  /*05d0*/  IMAD.MOV.U32 R3, RZ, RZ, R4 ;  /* 0x000000ffff037224 */ /* 0x000fe400078e0004 */
[----:B------:R-:W-:Y:S02]  /*05e0*/  IMAD.MOV.U32 R8, RZ, RZ, R5 ;  /* 0x000000ffff087224 */ /* 0x000fe400078e0005 */
[----:B------:R-:W-:-:S07]  /*05f0*/  IMAD.MOV R0, RZ, RZ, -R0 ;  /* 0x000000ffff007224 */ /* 0x000fce00078e0a00 */
.L_x_8:
[----:B------:R-:W-:Y:S01]  /*0600*/  R2UR UR4, R24 ;  /* 0x00000000180472ca */ /* 0x000fe200000e0000 */
[----:B--2---:R-:W-:Y:S01]  /*0610*/  IMAD.MOV.U32 R5, RZ, RZ, R27 ;  /* 0x000000ffff057224 */ /* 0x004fe200078e001b */
[----:B------:R-:W-:Y:S02]  /*0620*/  R2UR UR5, R25 ;  /* 0x00000000190572ca */ /* 0x000fe400000e0000 */
[----:B------:R-:W-:-:S11]  /*0630*/  MOV R4, R26 ;  /* 0x0000001a00047202 */ /* 0x000fd60000000f00 */
[----:B------:R-:W2:Y:S01]  /*0640*/  LDG.E.64 R4, desc[UR4][R4.64] ;  /* 0x0000000404047981 */ /* 0x000ea2000c1e1b00 */
[----:B------:R-:W-:Y:S01]  /*0650*/  IADD3 R0, PT, PT, R0, 0x1, RZ ;  /* 0x0000000100007810 */ /* 0x000fe20007ffe0ff */
[----:B-1----:R-:W-:Y:S01]  /*0660*/  IMAD.MOV.U32 R6, RZ, RZ, R3 ;  /* 0x000000ffff067224 */ /* 0x002fe200078e0003 */
[----:B------:R-:W-:Y:S01]  /*0670*/  IADD3 R26, P1, PT, R26, 0x8, RZ ;  /* 0x000000081a1a7810 */ /* 0x000fe20007f3e0ff */
[----:B------:R-:W-:Y:S01]  /*0680*/  IMAD.MOV.U32 R7, RZ, RZ, R8 ;  /* 0x000000ffff077224 */ /* 0x000fe200078e0008 */
[----:B------:R-:W-:Y:S02]  /*0690*/  ISETP.NE.AND P0, PT, R0, RZ, PT ;  /* 0x000000ff0000720c */ /* 0x000fe40003f05270 */
[----:B------:R-:W-:Y:S01]  /*06a0*/  IADD3 R3, P2, PT, R3, 0x8, RZ ;  /* 0x0000000803037810 */ /* 0x000fe20007f5e0ff */
[----:B------:R-:W-:-:S04]  /*06b0*/  IMAD.X R27, RZ, RZ, R27, P1 ;  /* 0x000000ffff1b7224 */ /* 0x000fc800008e061b */
[----:B------:R-:W-:Y:S01]  /*06c0*/  IMAD.X R8, RZ, RZ, R8, P2 ;  /* 0x000000ffff087224 */ /* 0x000fe200010e0608 */
[----:B--2---:R2:W-:Y:S05]  /*06d0*/  ST.E.64 desc[UR4][R6.64], R4 ;  /* 0x0000000406007985 */ /* 0x0045ea000c101b04 */
[----:B------:R-:W-:Y:S05]  /*06e0*/  @P0 BRA `(.L_x_8) ;  /* 0xfffffffc00c40947 */ /* 0x000fea000383ffff */
.L_x_7:
[----:B------:R-:W-:Y:S05]  /*06f0*/  BSYNC.RECONVERGENT B0 ;  /* 0x0000000000007941 */ /* 0x000fea0003800200 */
.L_x_4:
[----:B------:R-:W-:Y:S02]  /*0700*/  R2UR UR4, R24 ;  /* 0x00000000180472ca */ /* 0x000fe400000e0000 */
[----:B------:R-:W-:-:S13]  /*0710*/  R2UR UR5, R25 ;  /* 0x00000000190572ca */ /* 0x000fda00000e0000 */
[----:B------:R-:W3:Y:S01]  /*0720*/  LD.E.64 R8, desc[UR4][R22.64] ;  /* 0x0000000416087980 */ /* 0x000ee2000c101b00 */
[----:B------:R-:W-:Y:S02]  /*0730*/  R2UR UR6, R24 ;  /* 0x00000000180672ca */ /* 0x000fe400000e0000 */
[----:B------:R-:W-:Y:S01]  /*0740*/  R2UR UR7, R25 ;  /* 0x00000000190772ca */ /* 0x000fe200000e0000 */
[----:B0-2---:R-:W2:Y:S04]  /*0750*/  LD.E R4, desc[UR4][R18.64] ;  /* 0x0000000412047980 */ /* 0x005ea8000c101900 */
[----:B-1----:R-:W4:Y:S04]  /*0760*/  LD.E R7, desc[UR4][R18.64+0x10] ;  /* 0x0000100412077980 */ /* 0x002f28000c101900 */
[----:B------:R-:W4:Y:S04]  /*0770*/  LD.E R11, desc[UR4][R18.64+0x20] ;  /* 0x00002004120b7980 */ /* 0x000f28000c101900 */
[----:B------:R-:W4:Y:S04]  /*0780*/  LD.E R5, desc[UR6][R18.64+0x8] ;  /* 0x0000080612057980 */ /* 0x000f28000c101900 */
[----:B------:R-:W4:Y:S04]  /*0790*/  LD.E R10, desc[UR6][R18.64+0x18] ;  /* 0x00001806120a7980 */ /* 0x000f28000c101900 */
[----:B------:R-:W4:Y:S04]  /*07a0*/  LD.E R3, desc[UR6][R18.64+0x28] ;  /* 0x0000280612037980 */ /* 0x000f28000c101900 */
[----:B------:R-:W4:Y:S04]  /*07b0*/  LD.E R0, desc[UR4][R18.64+0x30] ;  /* 0x0000300412007980 */ /* 0x000f28000c101900 */
[----:B------:R-:W4:Y:S04]  /*07c0*/  LD.E R6, desc[UR6][R18.64+0x38] ;  /* 0x0000380612067980 */ /* 0x000f28000c101900 */
[----:B---3--:R-:W5:Y:S01]  /*07d0*/  LD.E.64 R8, desc[UR4][R8.64] ;  /* 0x0000000408087980 */ /* 0x008f62000c101b00 */
[----:B--2---:R-:W-:-:S05]  /*07e0*/  VIADD R4, R4, 0x2b5a5 ;  /* 0x0002b5a504047836 */ /* 0x004fca0000000000 */
[----:B------:R-:W-:-:S05]  /*07f0*/  LEA R4, R4, R4, 0x5 ;  /* 0x0000000404047211 */ /* 0x000fca00078e28ff */
[----:B----4-:R-:W-:-:S04]  /*0800*/  IMAD.IADD R5, R5, 0x1, R4 ;  /* 0x0000000105057824 */ /* 0x010fc800078e0204 */
[----:B------:R-:W-:-:S04]  /*0810*/  IMAD.U32 R4, R5, 0x20, R5 ;  /* 0x0000002005047824 */ /* 0x000fc800078e0005 */
[----:B------:R-:W-:-:S05]  /*0820*/  IMAD.IADD R7, R7, 0x1, R4 ;  /* 0x0000000107077824 */ /* 0x000fca00078e0204 */
[----:B------:R-:W-:-:S05]  /*0830*/  LEA R5, R7, R7, 0x5 ;  /* 0x0000000707057211 */ /* 0x000fca00078e28ff */
[----:B------:R-:W-:-:S04]  /*0840*/  IMAD.IADD R10, R10, 0x1, R5 ;  /* 0x000000010a0a7824 */ /* 0x000fc800078e0205 */
[----:B------:R-:W-:-:S04]  /*0850*/  IMAD.U32 R4, R10, 0x20, R10 ;  /* 0x000000200a047824 */ /* 0x000fc800078e000a */
[----:B------:R-:W-:-:S05]  /*0860*/  IMAD.IADD R11, R11, 0x1, R4 ;  /* 0x000000010b0b7824 */ /* 0x000fca00078e0204 */
[----:B------:R-:W-:-:S05]  /*0870*/  LEA R4, R11, R11, 0x5 ;  /* 0x0000000b0b047211 */ /* 0x000fca00078e28ff */
[----:B------:R-:W-:-:S04]  /*0880*/  IMAD.IADD R3, R3, 0x1, R4 ;  /* 0x0000000103037824 */ /* 0x000fc800078e0204 */
[----:B------:R-:W-:-:S04]  /*0890*/  IMAD.U32 R3, R3, 0x20, R3 ;  /* 0x0000002003037824 */ /* 0x000fc800078e0003 */
[----:B------:R-:W-:Y:S02]  /*08a0*/  IMAD.IADD R0, R0, 0x1, R3 ;  /* 0x0000000100007824 */ /* 0x000fe400078e0203 */
[----:B------:R-:W-:Y:S01]  /*08b0*/  HFMA2 R21, -RZ, RZ, 0, 0 ;  /* 0x00000000ff157431 */ /* 0x000fe200000001ff */
[----:B------:R-:W-:Y:S02]  /*08c0*/  BSSY.RECONVERGENT B6, `(.L_x_9) ;  /* 0x0000007000067945 */ /* 0x000fe40003800200 */
[----:B------:R-:W-:Y:S01]  /*08d0*/  SHF.L.U32 R3, R0, 0x5, RZ ;  /* 0x0000000500037819 */ /* 0x000fe200000006ff */
[----:B------:R-:W-:Y:S01]  /*08e0*/  IMAD.MOV.U32 R4, RZ, RZ, R22 ;  /* 0x000000ffff047224 */ /* 0x000fe200078e0016 */
[----:B------:R-:W-:Y:S01]  /*08f0*/  MOV R20, 0x930 ;  /* 0x0000093000147802 */ /* 0x000fe20000000f00 */
[----:B------:R-:W-:Y:S01]  /*0900*/  IMAD.MOV.U32 R5, RZ, RZ, R23 ;  /* 0x000000ffff057224 */ /* 0x000fe200078e0017 */
[----:B------:R-:W-:-:S07]  /*0910*/  IADD3 R6, PT, PT, R6, R3, R0 ;  /* 0x0000000306067210 */ /* 0x000fce0007ffe000 */
[----:B-----5:R-:W-:Y:S05]  /*0920*/  CALL.REL.NOINC R8 `(_Z11test_kernelPmS_jPi) ;  /* 0xfffffff408b47344 */ /* 0x020fea0003c3ffff */
[----:B------:R-:W-:Y:S05]  /*0930*/  BSYNC.RECONVERGENT B6 ;  /* 0x0000000000067941 */ /* 0x000fea0003800200 */
.L_x_9:
[----:B------:R-:W-:Y:S01]  /*0940*/  R2UR UR4, R24 ;  /* 0x00000000180472ca */ /* 0x000fe200000e0000 */
[----:B------:R-:W-:Y:S01]  /*0950*/  IMAD.MOV.U32 R10, RZ, RZ, R22 ;  /* 0x000000ffff0a7224 */ /* 0x000fe200078e0016 */
[----:B------:R-:W-:Y:S01]  /*0960*/  R2UR UR5, R25 ;  /* 0x00000000190572ca */ /* 0x000fe200000e0000 */
[----:B------:R-:W-:-:S12]  /*0970*/  IMAD.MOV.U32 R11, RZ, RZ, R23 ;  /* 0x000000ffff0b7224 */ /* 0x000fd800078e0017 */
[----:B------:R-:W2:Y:S01]  /*0980*/  LD.E.64 R8, desc[UR4][R10.64] ;  /* 0x000000040a087980 */ /* 0x000ea2000c101b00 */
[----:B------:R-:W-:Y:S01]  /*0990*/  HFMA2 R21, -RZ, RZ, 0, 0 ;  /* 0x00000000ff157431 */ /* 0x000fe200000001ff */
[----:B------:R-:W-:Y:S01]  /*09a0*/  BSSY.RECONVERGENT B6, `(.L_x_10) ;  /* 0x0000007000067945 */ /* 0x000fe20003800200 */
[----:B------:R-:W-:Y:S01]  /*09b0*/  MOV R6, R4 ;  /* 0x0000000400067202 */ /* 0x000fe20000000f00 */
[----:B------:R-:W-:Y:S01]  /*09c0*/  IMAD.MOV.U32 R5, RZ, RZ, R23 ;  /* 0x000000ffff057224 */ /* 0x000fe200078e0017 */
[----:B--2---:R-:W5:Y:S01]  /*09d0*/  LD.E.64 R8, desc[UR4][R8.64+0x8] ;  /* 0x0000080408087980 */ /* 0x004f62000c101b00 */
[----:B------:R-:W-:Y:S01]  /*09e0*/  IMAD.MOV.U32 R4, RZ, RZ, R22 ;  /* 0x000000ffff047224 */ /* 0x000fe200078e0016 */
[----:B------:R-:W-:-:S07]  /*09f0*/  MOV R20, 0xa10 ;  /* 0x00000a1000147802 */ /* 0x000fce0000000f00 */
[----:B-----5:R-:W-:Y:S05]  /*0a00*/  CALL.REL.NOINC R8 `(_Z11test_kernelPmS_jPi) ;  /* 0xfffffff4087c7344 */ /* 0x020fea0003c3ffff */
[----:B------:R-:W-:Y:S05]  /*0a10*/  BSYNC.RECONVERGENT B6 ;  /* 0x0000000000067941 */ /* 0x000fea0003800200 */
.L_x_10:
        /* <DEDUP_REMOVED lines=14> */
.L_x_11:
        /* <DEDUP_REMOVED lines=14> */
.L_x_12:
[----:B------:R-:W-:Y:S01]  /*0be0*/  MOV R25, 0x10 ;  /* 0x0000001000197802 */ /* 0x000fe20000000f00 */
[----:B------:R-:W-:Y:S01]  /*0bf0*/  IMAD.MOV.U32 R24, RZ, RZ, R4 ;  /* 0x000000ffff187224 */ /* 0x000fe200078e0004 */
[----:B------:R-:W-:Y:S01]  /*0c00*/  MOV R4, R18 ;  /* 0x0000001200047202 */ /* 0x000fe20000000f00 */
[----:B------:R-:W-:Y:S01]  /*0c10*/  IMAD.MOV.U32 R17, RZ, RZ, R5 ;  /* 0x000000ffff117224 */ /* 0x000fe200078e0005 */
[----:B------:R0:W1:Y:S01]  /*0c20*/  LDC.64 R6, c[0x4][R25] ;  /* 0x0100000019067b82 */ /* 0x0000620000000a00 */
[----:B------:R-:W-:-:S07]  /*0c30*/  IMAD.MOV.U32 R5, RZ, RZ, R19 ;  /* 0x000000ffff057224 */ /* 0x000fce00078e0013 */
[----:B------:R-:W-:-:S07]  /*0c40*/  LEPC R20, `(.L_x_13) ;  /* 0x000000001014794e */ /* 0x000fce0000000000 */
[----:B01----:R-:W-:Y:S05]  /*0c50*/  CALL.ABS.NOINC R6 ;  /* 0x0000000006007343 */ /* 0x003fea0003c00000 */
.L_x_13:
[----:B------:R0:W1:Y:S01]  /*0c60*/  LDC.64 R6, c[0x4][R25] ;  /* 0x0100000019067b82 */ /* 0x0000620000000a00 */
[----:B------:R-:W-:Y:S01]  /*0c70*/  IMAD.MOV.U32 R4, RZ, RZ, R22 ;  /* 0x000000ffff047224 */ /* 0x000fe200078e0016 */
[----:B------:R-:W-:-:S07]  /*0c80*/  MOV R5, R23 ;  /* 0x0000001700057202 */ /* 0x000fce0000000f00 */
[----:B------:R-:W-:-:S07]  /*0c90*/  LEPC R20, `(.L_x_14) ;  /* 0x000000001014794e */ /* 0x000fce0000000000 */
[----:B01----:R-:W-:Y:S05]  /*0ca0*/  CALL.ABS.NOINC R6 ;  /* 0x0000000006007343 */ /* 0x003fea0003c00000 */
.L_x_14:
[----:B------:R-:W-:Y:S02]  /*0cb0*/  IMAD.MOV.U32 R5, RZ, RZ, R17 ;  /* 0x000000ffff057224 */ /* 0x000fe400078e0011 */
[----:B------:R-:W-:-:S04]  /*0cc0*/  IMAD.MOV.U32 R17, RZ, RZ, 0x0 ;  /* 0x00000000ff117424 */ /* 0x000fc800078e00ff */
[----:B------:R-:W-:Y:S05]  /*0cd0*/  RET.REL.NODEC R16 `(_Z11test_kernelPmS_jPi) ;  /* 0xfffffff010c87950 */ /* 0x000fea0003c3ffff */
        .type           $_Z11test_kernelPmS_jPi$_Z6secretv,@function
        .size           $_Z11test_kernelPmS_jPi$_Z6secretv,($_Z11test_kernelPmS_jPi$_ZN1D5func1Ej - $_Z11test_kernelPmS_jPi$_Z6secretv)
$_Z11test_kernelPmS_jPi$_Z6secretv:
[----:B------:R-:W-:Y:S01]  /*0ce0*/  MOV R0, 0x0 ;  /* 0x0000000000007802 */ /* 0x000fe20000000f00 */
[----:B------:R-:W0:Y:S01]  /*0cf0*/  LDCU.64 UR4, c[0x4][0x20] ;  /* 0x01000400ff0477ac */ /* 0x000e220008000a00 */
[----:B------:R-:W-:Y:S02]  /*0d00*/  CS2R R6, SRZ ;  /* 0x0000000000067805 */ /* 0x000fe4000001ff00 */
[----:B------:R1:W2:Y:S01]  /*0d10*/  LDC.64 R8, c[0x4][R0] ;  /* 0x0100000000087b82 */ /* 0x0002a20000000a00 */
[----:B0-----:R-:W-:Y:S01]  /*0d20*/  MOV R4, UR4 ;  /* 0x0000000400047c02 */ /* 0x001fe20008000f00 */
[----:B-1----:R-:W-:-:S07]  /*0d30*/  IMAD.U32 R5, RZ, RZ, UR5 ;  /* 0x00000005ff057e24 */ /* 0x002fce000f8e00ff */
[----:B------:R-:W-:-:S07]  /*0d40*/  LEPC R20, `(.L_x_15) ;  /* 0x000000001014794e */ /* 0x000fce0000000000 */
[----:B--2---:R-:W-:Y:S05]  /*0d50*/  CALL.ABS.NOINC R8 ;  /* 0x0000000008007343 */ /* 0x004fea0003c00000 */
.L_x_15:
[----:B------:R-:W-:Y:S02]  /*0d60*/  HFMA2 R5, -RZ, RZ, 0, 0 ;  /* 0x00000000ff057431 */ /* 0x000fe400000001ff */
[----:B------:R-:W-:-:S04]  /*0d70*/  IMAD.MOV.U32 R4, RZ, RZ, R16 ;  /* 0x000000ffff047224 */ /* 0x000fc800078e0010 */
[----:B------:R-:W-:Y:S05]  /*0d80*/  RET.REL.NODEC R4 `(_Z11test_kernelPmS_jPi) ;  /* 0xfffffff0049c7950 */ /* 0x000fea0003c3ffff */
        .type           $_Z11test_kernelPmS_jPi$_ZN1D5func1Ej,@function
        .size           $_Z11test_kernelPmS_jPi$_ZN1D5func1Ej,($_Z11test_kernelPmS_jPi$_ZN1D5func2Ej - $_Z11test_kernelPmS_jPi$_ZN1D5func1Ej)
$_Z11test_kernelPmS_jPi$_ZN1D5func1Ej:
[----:B------:R-:W-:Y:S02]  /*0d90*/  IMAD.MOV.U32 R4, RZ, RZ, R6 ;  /* 0x000000ffff047224 */ /* 0x000fe400078e0006 */
[----:B------:R-:W-:Y:S01]  /*0da0*/  IMAD.MOV.U32 R5, RZ, RZ, RZ ;  /* 0x000000ffff057224 */ /* 0x000fe200078e00ff */
[----:B------:R-:W-:Y:S06]  /*0db0*/  RET.REL.NODEC R20 `(_Z11test_kernelPmS_jPi) ;  /* 0xfffffff014907950 */ /* 0x000fec0003c3ffff */
        .type           $_Z11test_kernelPmS_jPi$_ZN1D5func2Ej,@function
        .size           $_Z11test_kernelPmS_jPi$_ZN1D5func2Ej,($_Z11test_kernelPmS_jPi$_ZN1D5func3Ej - $_Z11test_kernelPmS_jPi$_ZN1D5func2Ej)
$_Z11test_kernelPmS_jPi$_ZN1D5func2Ej:
[----:B------:R-:W-:Y:S01]  /*0dc0*/  SHF.L.U32 R4, R6, 0x1, RZ ;  /* 0x0000000106047819 */ /* 0x000fe200000006ff */
[----:B------:R-:W-:Y:S01]  /*0dd0*/  IMAD.MOV.U32 R5, RZ, RZ, RZ ;  /* 0x000000ffff057224 */ /* 0x000fe200078e00ff */
[----:B------:R-:W-:Y:S06]  /*0de0*/  RET.REL.NODEC R20 `(_Z11test_kernelPmS_jPi) ;  /* 0xfffffff014847950 */ /* 0x000fec0003c3ffff */
        .type           $_Z11test_kernelPmS_jPi$_ZN1D5func3Ej,@function
        .size           $_Z11test_kernelPmS_jPi$_ZN1D5func3Ej,($_Z11test_kernelPmS_jPi$_ZN1D5func4Ej - $_Z11test_kernelPmS_jPi$_ZN1D5func3Ej)
$_Z11test_kernelPmS_jPi$_ZN1D5func3Ej:
[----:B------:R-:W-:Y:S02]  /*0df0*/  IMAD R4, R6, 0x3, RZ ;  /* 0x0000000306047824 */ /* 0x000fe400078e02ff */
[----:B------:R-:W-:Y:S01]  /*0e00*/  IMAD.MOV.U32 R5, RZ, RZ, RZ ;  /* 0x000000ffff057224 */ /* 0x000fe200078e00ff */
[----:B------:R-:W-:Y:S06]  /*0e10*/  RET.REL.NODEC R20 `(_Z11test_kernelPmS_jPi) ;  /* 0xfffffff014787950 */ /* 0x000fec0003c3ffff */
        .type           $_Z11test_kernelPmS_jPi$_ZN1D5func4Ej,@function
        .size           $_Z11test_kernelPmS_jPi$_ZN1D5func4Ej,(.L_x_20 - $_Z11test_kernelPmS_jPi$_ZN1D5func4Ej)
$_Z11test_kernelPmS_jPi$_ZN1D5func4Ej:
[----:B------:R-:W-:Y:S01]  /*0e20*/  SHF.L.U32 R4, R6, 0x2, RZ ;  /* 0x0000000206047819 */ /* 0x000fe200000006ff */
[----:B------:R-:W-:Y:S01]  /*0e30*/  IMAD.MOV.U32 R5, RZ, RZ, RZ ;  /* 0x000000ffff057224 */ /* 0x000fe200078e00ff */
[----:B------:R-:W-:Y:S06]  /*0e40*/  RET.REL.NODEC R20 `(_Z11test_kernelPmS_jPi) ;  /* 0xfffffff0146c7950 */ /* 0x000fec0003c3ffff */
.L_x_16:
[----:B------:R-:W-:-:S00]  /*0e50*/  BRA `(.L_x_16) ;  /* 0xfffffffc00fc7947 */ /* 0x000fc0000383ffff */
[----:B------:R-:W-:-:S00]  /*0e60*/  NOP ;  /* 0x0000000000007918 */ /* 0x000fc00000000000 */
        /* <DEDUP_REMOVED lines=9> */
.L_x_20:


//--------------------- .nv.global.init           --------------------------
	.section	.nv.global.init,"aw",@progbits
	.align	8
.nv.global.init:
	.type		_ZTV1D,@object
	.size		_ZTV1D,($str - _ZTV1D)
_ZTV1D:
        /*0000*/ 	.byte	0x00, 0x00, 0x00, 0x00, 0x00, 0x00, 0x00, 0x00, 0x00, 0x00, 0x00, 0x00, 0x00, 0x00, 0x00, 0x00
        /*0010*/ 	.byte	0x90, 0x0d, 0x00, 0x00, 0x00, 0x00, 0x00, 0x00, 0xc0, 0x0d, 0x00, 0x00, 0x00, 0x00, 0x00, 0x00
        /*0020*/ 	.byte	0xf0, 0x0d, 0x00, 0x00, 0x00, 0x00, 0x00, 0x00, 0x20, 0x0e, 0x00, 0x00, 0x00, 0x00, 0x00, 0x00
	.type		$str,@object
	.size		$str,(.L_1 - $str)
$str:
        /*0030*/ 	.byte	0x5b, 0x2a, 0x5d, 0x20, 0x48, 0x65, 0x6c, 0x6c, 0x6f, 0x20, 0x41, 0x64, 0x6d, 0x69, 0x6e, 0x21
        /*0040*/ 	.byte	0x0a, 0x00
.L_1:


//--------------------- .nv.shared.reserved.0     --------------------------
	.section	.nv.shared.reserved.0,"aw",@nobits
	.weak		__nv_reservedSMEM_offset_0_alias
	.size		__nv_reservedSMEM_offset_0_alias, 0, 64
	.other		__nv_reservedSMEM_offset_0_alias,@"STO_CUDA_RESERVED_SHARED STV_DEFAULT"
__nv_reservedSMEM_offset_0_alias:
	.zero		0
	.zero		64


//--------------------- .nv.constant0._Z11test_kernelPmS_jPi --------------------------
	.section	.nv.constant0._Z11test_kernelPmS_jPi,"a",@progbits
	.sectionflags	@""
	.align	4
.nv.constant0._Z11test_kernelPmS_jPi:
	.zero		928


//--------------------- SYMBOLS --------------------------

	.type		.nv.reservedSmem.offset0,@object
	.size		.nv.reservedSmem.offset0,0x4
	.type		vprintf,@function
	.type		malloc,@function
	.type		free,@function
